	.headerflags	@"EF_CUDA_TEXMODE_UNIFIED EF_CUDA_64BIT_ADDRESS EF_CUDA_ACCELERATORS EF_CUDA_SM90 EF_CUDA_VIRTUAL_SM(EF_CUDA_SM90)"
	.elftype	@"ET_EXEC"


//--------------------- .nv.info                  --------------------------
	.section	.nv.info,"",@"SHT_CUDA_INFO"
	.align	4


	//----- nvinfo : EIATTR_REGCOUNT
	.align		4
        /*0000*/ 	.byte	0x04, 0x2f
        /*0002*/ 	.short	(.L_3 - .L_2)
	.align		4
.L_2:
        /*0004*/ 	.word	index@(triton_poi_fused_add_convolution_mul_pow_reciprocal_sin_view_7)
        /*0008*/ 	.word	0x00000015


	//----- nvinfo : EIATTR_MIN_STACK_SIZE
	.align		4
.L_3:
        /*000c*/ 	.byte	0x04, 0x12
        /*000e*/ 	.short	(.L_5 - .L_4)
	.align		4
.L_4:
        /*0010*/ 	.word	index@(triton_poi_fused_add_convolution_mul_pow_reciprocal_sin_view_7)
        /*0014*/ 	.word	0x00000020


	//----- nvinfo : EIATTR_FRAME_SIZE
	.align		4
.L_5:
        /*0018*/ 	.byte	0x04, 0x11
        /*001a*/ 	.short	(.L_7 - .L_6)
	.align		4
.L_6:
        /*001c*/ 	.word	index@(triton_poi_fused_add_convolution_mul_pow_reciprocal_sin_view_7)
        /*0020*/ 	.word	0x00000020


	//----- nvinfo : EIATTR_MIN_STACK_SIZE
	.align		4
.L_7:
        /*0024*/ 	.byte	0x04, 0x12
        /*0026*/ 	.short	(.L_9 - .L_8)
	.align		4
.L_8:
        /*0028*/ 	.word	index@(triton_poi_fused_add_convolution_mul_pow_reciprocal_sin_view_7)
        /*002c*/ 	.word	0x00000020
.L_9:


//--------------------- .nv.info.triton_poi_fused_add_convolution_mul_pow_reciprocal_sin_view_7 --------------------------
	.section	.nv.info.triton_poi_fused_add_convolution_mul_pow_reciprocal_sin_view_7,"",@"SHT_CUDA_INFO"
	.sectionflags	@""
	.align	4


	//----- nvinfo : EIATTR_CUDA_API_VERSION
	.align		4
        /*0000*/ 	.byte	0x04, 0x37
        /*0002*/ 	.short	(.L_11 - .L_10)
.L_10:
        /*0004*/ 	.word	0x0000007c


	//----- nvinfo : EIATTR_KPARAM_INFO
	.align		4
.L_11:
        /*0008*/ 	.byte	0x04, 0x17
        /*000a*/ 	.short	(.L_13 - .L_12)
.L_12:
        /*000c*/ 	.word	0x00000000
        /*0010*/ 	.short	0x0005
        /*0012*/ 	.short	0x0028
        /*0014*/ 	.byte	0x00, 0xf0, 0x11, 0x00


	//----- nvinfo : EIATTR_KPARAM_INFO
	.align		4
.L_13:
        /*0018*/ 	.byte	0x04, 0x17
        /*001a*/ 	.short	(.L_15 - .L_14)
.L_14:
        /*001c*/ 	.word	0x00000000
        /*0020*/ 	.short	0x0004
        /*0022*/ 	.short	0x0020
        /*0024*/ 	.byte	0x00, 0xf4, 0x21, 0x00


	//----- nvinfo : EIATTR_KPARAM_INFO
	.align		4
.L_15:
        /*0028*/ 	.byte	0x04, 0x17
        /*002a*/ 	.short	(.L_17 - .L_16)
.L_16:
        /*002c*/ 	.word	0x00000000
        /*0030*/ 	.short	0x0003
        /*0032*/ 	.short	0x0018
        /*0034*/ 	.byte	0x00, 0xf4, 0x21, 0x00


	//----- nvinfo : EIATTR_KPARAM_INFO
	.align		4
.L_17:
        /*0038*/ 	.byte	0x04, 0x17
        /*003a*/ 	.short	(.L_19 - .L_18)
.L_18:
        /*003c*/ 	.word	0x00000000
        /*0040*/ 	.short	0x0002
        /*0042*/ 	.short	0x0010
        /*0044*/ 	.byte	0x00, 0xf4, 0x21, 0x00


	//----- nvinfo : EIATTR_KPARAM_INFO
	.align		4
.L_19:
        /*0048*/ 	.byte	0x04, 0x17
        /*004a*/ 	.short	(.L_21 - .L_20)
.L_20:
        /*004c*/ 	.word	0x00000000
        /*0050*/ 	.short	0x0001
        /*0052*/ 	.short	0x0008
        /*0054*/ 	.byte	0x00, 0xf4, 0x21, 0x00


	//----- nvinfo : EIATTR_KPARAM_INFO
	.align		4
.L_21:
        /*0058*/ 	.byte	0x04, 0x17
        /*005a*/ 	.short	(.L_23 - .L_22)
.L_22:
        /*005c*/ 	.word	0x00000000
        /*0060*/ 	.short	0x0000
        /*0062*/ 	.short	0x0000
        /*0064*/ 	.byte	0x00, 0xf4, 0x21, 0x00


	//----- nvinfo : EIATTR_SPARSE_MMA_MASK
	.align		4
.L_23:
        /*0068*/ 	.byte	0x03, 0x50
        /*006a*/ 	.short	0x0000


	//----- nvinfo : EIATTR_MAXREG_COUNT
	.align		4
        /*006c*/ 	.byte	0x03, 0x1b
        /*006e*/ 	.short	0x00ff


	//----- nvinfo : EIATTR_EXIT_INSTR_OFFSETS
	.align		4
        /*0070*/ 	.byte	0x04, 0x1c
        /*0072*/ 	.short	(.L_25 - .L_24)


	//   ....[0]....
.L_24:
        /*0074*/ 	.word	0x000008a0


	//   ....[1]....
        /*0078*/ 	.word	0x000008c0


	//----- nvinfo : EIATTR_REQNTID
	.align		4
.L_25:
        /*007c*/ 	.byte	0x04, 0x10
        /*007e*/ 	.short	(.L_27 - .L_26)
.L_26:
        /*0080*/ 	.word	0x00000080
        /*0084*/ 	.word	0x00000001
        /*0088*/ 	.word	0x00000001


	//----- nvinfo : EIATTR_CRS_STACK_SIZE
	.align		4
.L_27:
        /*008c*/ 	.byte	0x04, 0x1e
        /*008e*/ 	.short	(.L_29 - .L_28)
.L_28:
        /*0090*/ 	.word	0x00000000


	//----- nvinfo : EIATTR_CBANK_PARAM_SIZE
	.align		4
.L_29:
        /*0094*/ 	.byte	0x03, 0x19
        /*0096*/ 	.short	0x002c


	//----- nvinfo : EIATTR_PARAM_CBANK
	.align		4
        /*0098*/ 	.byte	0x04, 0x0a
        /*009a*/ 	.short	(.L_31 - .L_30)
	.align		4
.L_30:
        /*009c*/ 	.word	index@(.nv.constant0.triton_poi_fused_add_convolution_mul_pow_reciprocal_sin_view_7)
        /*00a0*/ 	.short	0x0210
        /*00a2*/ 	.short	0x002c


	//----- nvinfo : EIATTR_SW_WAR
	.align		4
.L_31:
        /*00a4*/ 	.byte	0x04, 0x36
        /*00a6*/ 	.short	(.L_33 - .L_32)
.L_32:
        /*00a8*/ 	.word	0x00000008
.L_33:


//--------------------- .nv.callgraph             --------------------------
	.section	.nv.callgraph,"",@"SHT_CUDA_CALLGRAPH"
	.align	4
	.sectionentsize	8
	.align		4
        /*0000*/ 	.word	0x00000000
	.align		4
        /*0004*/ 	.word	0xffffffff
	.align		4
        /*0008*/ 	.word	0x00000000
	.align		4
        /*000c*/ 	.word	0xfffffffe
	.align		4
        /*0010*/ 	.word	0x00000000
	.align		4
        /*0014*/ 	.word	0xfffffffd
	.align		4
        /*0018*/ 	.word	0x00000000
	.align		4
        /*001c*/ 	.word	0xfffffffc


//--------------------- .nv.constant4             --------------------------
	.section	.nv.constant4,"a",@progbits
	.align	8
	.align		8
.nv.constant4:
        /*0000*/ 	.dword	_$_str
	.align		8
        /*0008*/ 	.dword	__cudart_i2opi_f


//--------------------- .text.triton_poi_fused_add_convolution_mul_pow_reciprocal_sin_view_7 --------------------------
	.section	.text.triton_poi_fused_add_convolution_mul_pow_reciprocal_sin_view_7,"ax",@progbits
	.align	128
        .global         triton_poi_fused_add_convolution_mul_pow_reciprocal_sin_view_7
        .type           triton_poi_fused_add_convolution_mul_pow_reciprocal_sin_view_7,@function
        .size           triton_poi_fused_add_convolution_mul_pow_reciprocal_sin_view_7,(.L_x_4 - triton_poi_fused_add_convolution_mul_pow_reciprocal_sin_view_7)
        .other          triton_poi_fused_add_convolution_mul_pow_reciprocal_sin_view_7,@"STO_CUDA_ENTRY STV_DEFAULT"
triton_poi_fused_add_convolution_mul_pow_reciprocal_sin_view_7:
.text.triton_poi_fused_add_convolution_mul_pow_reciprocal_sin_view_7:
[----:B------:R-:W0:Y:S01]  /*0000*/  LDC R1, c[0x0][0x28] ;  /* 0x00000a00ff017b82 */ /* 0x000e220000000800 */
[----:B------:R-:W1:Y:S07]  /*0010*/  S2R R10, SR_TID.X ;  /* 0x00000000000a7919 */ /* 0x000e6e0000002100 */
[----:B------:R-:W2:Y:S01]  /*0020*/  LDC.64 R6, c[0x0][0x218] ;  /* 0x00008600ff067b82 */ /* 0x000ea20000000a00 */
[----:B------:R-:W-:Y:S01]  /*0030*/  CS2R R12, SRZ ;  /* 0x00000000000c7805 */ /* 0x000fe2000001ff00 */
[----:B------:R-:W-:Y:S01]  /*0040*/  ULDC.64 UR4, c[0x0][0x208] ;  /* 0x0000820000047ab9 */ /* 0x000fe20000000a00 */
[----:B------:R-:W3:Y:S01]  /*0050*/  S2R R3, SR_CTAID.X ;  /* 0x0000000000037919 */ /* 0x000ee20000002500 */
[----:B0-----:R-:W-:-:S04]  /*0060*/  VIADD R1, R1, 0xffffffe0 ;  /* 0xffffffe001017836 */ /* 0x001fc80000000000 */
[----:B------:R-:W0:Y:S08]  /*0070*/  LDC.64 R8, c[0x0][0x210] ;  /* 0x00008400ff087b82 */ /* 0x000e300000000a00 */
[----:B------:R-:W4:Y:S01]  /*0080*/  LDC.64 R4, c[0x0][0x220] ;  /* 0x00008800ff047b82 */ /* 0x000f220000000a00 */
[----:B-1----:R-:W-:Y:S02]  /*0090*/  LOP3.LUT R10, R10, 0x7f, RZ, 0xc0, !PT ;  /* 0x0000007f0a0a7812 */ /* 0x002fe400078ec0ff */
[----:B---3--:R-:W-:-:S03]  /*00a0*/  SHF.R.S32.HI R0, RZ, 0x18, R3 ;  /* 0x00000018ff007819 */ /* 0x008fc60000011403 */
[----:B------:R-:W-:Y:S01]  /*00b0*/  IMAD R10, R3, 0x80, R10 ;  /* 0x00000080030a7824 */ /* 0x000fe200078e020a */
[----:B------:R-:W-:-:S03]  /*00c0*/  SGXT R3, R0, 0x1 ;  /* 0x000000010003781a */ /* 0x000fc60000000200 */
[C---:B0-----:R-:W-:Y:S01]  /*00d0*/  IMAD.WIDE R8, R10.reuse, 0x4, R8 ;  /* 0x000000040a087825 */ /* 0x041fe200078e0208 */
[----:B------:R-:W-:Y:S02]  /*00e0*/  ISETP.GE.AND P1, PT, R10, 0x80, PT ;  /* 0x000000800a00780c */ /* 0x000fe40003f26270 */
[----:B------:R-:W-:Y:S02]  /*00f0*/  LEA.HI R0, R3, R10, RZ, 0x4 ;  /* 0x0000000a03007211 */ /* 0x000fe400078f20ff */
[----:B------:R-:W0:Y:S02]  /*0100*/  LDC.64 R2, c[0x0][0x228] ;  /* 0x00008a00ff027b82 */ /* 0x000e240000000a00 */
[----:B------:R-:W-:-:S04]  /*0110*/  SHF.R.S32.HI R11, RZ, 0x4, R0 ;  /* 0x00000004ff0b7819 */ /* 0x000fc80000011400 */
[----:B------:R-:W-:-:S04]  /*0120*/  LEA.HI R0, R0, R11, RZ, 0x1 ;  /* 0x0000000b00007211 */ /* 0x000fc800078f08ff */
[----:B------:R-:W-:-:S05]  /*0130*/  LOP3.LUT R0, R0, 0xfffffffe, RZ, 0xc0, !PT ;  /* 0xfffffffe00007812 */ /* 0x000fca00078ec0ff */
[----:B------:R-:W-:Y:S02]  /*0140*/  IMAD.IADD R11, R11, 0x1, -R0 ;  /* 0x000000010b0b7824 */ /* 0x000fe400078e0a00 */
[----:B------:R-:W-:Y:S02]  /*0150*/  IMAD.MOV.U32 R0, RZ, RZ, RZ ;  /* 0x000000ffff007224 */ /* 0x000fe400078e00ff */
[----:B--2---:R-:W-:Y:S01]  /*0160*/  IMAD.WIDE R6, R11, 0x4, R6 ;  /* 0x000000040b067825 */ /* 0x004fe200078e0206 */
[----:B------:R-:W-:-:S03]  /*0170*/  HFMA2.MMA R15, -RZ, RZ, 0, 0 ;  /* 0x00000000ff0f7435 */ /* 0x000fc600000001ff */
[----:B----4-:R-:W-:Y:S01]  /*0180*/  IMAD.WIDE R4, R10, 0x4, R4 ;  /* 0x000000040a047825 */ /* 0x010fe200078e0204 */
[----:B------:R-:W2:Y:S04]  /*0190*/  @!P1 LDG.E.EL R13, desc[UR4][R6.64] ;  /* 0x00000004060d9981 */ /* 0x000ea8000c2e1900 */
[----:B------:R-:W2:Y:S01]  /*01a0*/  @!P1 LDG.E R0, desc[UR4][R8.64] ;  /* 0x0000000408009981 */ /* 0x000ea2000c1e1900 */
[----:B0-----:R-:W-:-:S03]  /*01b0*/  IMAD.WIDE R2, R11, 0x4, R2 ;  /* 0x000000040b027825 */ /* 0x001fc600078e0202 */
[----:B------:R-:W3:Y:S04]  /*01c0*/  @!P1 LDG.E R12, desc[UR4][R4.64] ;  /* 0x00000004040c9981 */ /* 0x000ee8000c1e1900 */
[----:B------:R-:W4:Y:S01]  /*01d0*/  @!P1 LDG.E.EL R15, desc[UR4][R2.64] ;  /* 0x00000004020f9981 */ /* 0x000f22000c2e1900 */
[----:B------:R-:W-:Y:S01]  /*01e0*/  BSSY B0, `(.L_x_0) ;  /* 0x000004a000007945 */ /* 0x000fe20003800000 */
[----:B--2---:R-:W-:-:S04]  /*01f0*/  FADD R11, R13, R0 ;  /* 0x000000000d0b7221 */ /* 0x004fc80000000000 */
[----:B---3--:R-:W-:-:S04]  /*0200*/  FADD R12, R11, R12 ;  /* 0x0000000c0b0c7221 */ /* 0x008fc80000000000 */
[----:B----4-:R-:W-:Y:S01]  /*0210*/  FMUL R13, R12, R15 ;  /* 0x0000000f0c0d7220 */ /* 0x010fe20000400000 */
[----:B------:R-:W-:-:S03]  /*0220*/  FADD R14, R15, 9.9999997171806853657e-10 ;  /* 0x3089705f0f0e7421 */ /* 0x000fc60000000000 */
[C---:B------:R-:W-:Y:S01]  /*0230*/  FMUL R0, R13.reuse, 0.63661974668502807617 ;  /* 0x3f22f9830d007820 */ /* 0x040fe20000400000 */
[----:B------:R-:W-:-:S05]  /*0240*/  FADD.FTZ R16, |R13|, -RZ ;  /* 0x800000ff0d107221 */ /* 0x000fca0000010200 */
[----:B------:R-:W0:Y:S01]  /*0250*/  F2I.FTZ.NTZ R0, R0 ;  /* 0x0000000000007305 */ /* 0x000e220000213100 */
[----:B------:R-:W-:Y:S02]  /*0260*/  FSETP.GE.AND P0, PT, R16, 105615, PT ;  /* 0x47ce47801000780b */ /* 0x000fe40003f06000 */
[----:B0-----:R-:W-:-:S05]  /*0270*/  I2FP.F32.S32 R6, R0 ;  /* 0x0000000000067245 */ /* 0x001fca0000201400 */
[----:B------:R-:W-:-:S04]  /*0280*/  FFMA.FTZ R7, R6, -1.5707962512969970703, R13 ;  /* 0xbfc90fda06077823 */ /* 0x000fc8000001000d */
[----:B------:R-:W-:-:S04]  /*0290*/  FFMA.FTZ R7, R6, -7.5497894158615963534e-08, R7 ;  /* 0xb3a2216806077823 */ /* 0x000fc80000010007 */
[----:B------:R-:W-:Y:S01]  /*02a0*/  FFMA.FTZ R6, R6, -5.3903029534742383927e-15, R7 ;  /* 0xa7c234c506067823 */ /* 0x000fe20000010007 */
[----:B------:R-:W-:Y:S06]  /*02b0*/  @!P0 BRA `(.L_x_1) ;  /* 0x0000000000f08947 */ /* 0x000fec0003800000 */
[----:B------:R-:W-:-:S13]  /*02c0*/  FSETP.NEU.AND P0, PT, R16, +INF , PT ;  /* 0x7f8000001000780b */ /* 0x000fda0003f0d000 */
[----:B------:R-:W-:Y:S01]  /*02d0*/  @!P0 FMUL.FTZ R6, RZ, R13 ;  /* 0x0000000dff068220 */ /* 0x000fe20000410000 */
[----:B------:R-:W-:Y:S01]  /*02e0*/  @!P0 IMAD.MOV.U32 R0, RZ, RZ, RZ ;  /* 0x000000ffff008224 */ /* 0x000fe200078e00ff */
[----:B------:R-:W-:Y:S06]  /*02f0*/  @!P0 BRA `(.L_x_1) ;  /* 0x0000000000e08947 */ /* 0x000fec0003800000 */
[----:B------:R-:W-:Y:S01]  /*0300*/  SHF.R.U32.HI R18, RZ, 0x17, R13 ;  /* 0x00000017ff127819 */ /* 0x000fe2000001160d */
[----:B------:R-:W-:Y:S01]  /*0310*/  IMAD.SHL.U32 R3, R13, 0x100, RZ ;  /* 0x000001000d037824 */ /* 0x000fe200078e00ff */
[----:B------:R-:W-:Y:S01]  /*0320*/  MOV R5, RZ ;  /* 0x000000ff00057202 */ /* 0x000fe20000000f00 */
[----:B------:R-:W-:Y:S01]  /*0330*/  IMAD.MOV.U32 R0, RZ, RZ, RZ ;  /* 0x000000ffff007224 */ /* 0x000fe200078e00ff */
[----:B------:R-:W-:Y:S01]  /*0340*/  LOP3.LUT R2, R18, 0xe0, RZ, 0xc0, !PT ;  /* 0x000000e012027812 */ /* 0x000fe200078ec0ff */
[----:B------:R-:W-:Y:S01]  /*0350*/  IMAD.MOV.U32 R15, RZ, RZ, RZ ;  /* 0x000000ffff0f7224 */ /* 0x000fe200078e00ff */
[----:B------:R-:W-:Y:S01]  /*0360*/  LOP3.LUT R3, R3, 0x80000000, RZ, 0xfc, !PT ;  /* 0x8000000003037812 */ /* 0x000fe200078efcff */
[----:B------:R-:W-:Y:S02]  /*0370*/  ULDC.64 UR6, c[0x4][0x8] ;  /* 0x0100020000067ab9 */ /* 0x000fe40000000a00 */
[----:B------:R-:W-:Y:S02]  /*0380*/  VIADD R4, R2, 0xffffff80 ;  /* 0xffffff8002047836 */ /* 0x000fe40000000000 */
[----:B------:R-:W-:-:S03]  /*0390*/  IMAD.MOV.U32 R2, RZ, RZ, R1 ;  /* 0x000000ffff027224 */ /* 0x000fc600078e0001 */
[----:B------:R-:W-:-:S07]  /*03a0*/  SHF.R.U32.HI R4, RZ, 0x5, R4 ;  /* 0x00000005ff047819 */ /* 0x000fce0000011604 */
.L_x_2:
[----:B------:R-:W-:-:S04]  /*03b0*/  IADD3 R16, P0, R5, UR6, RZ ;  /* 0x0000000605107c10 */ /* 0x000fc8000ff1e0ff */
[----:B------:R-:W-:-:S06]  /*03c0*/  IADD3.X R17, R15, UR7, RZ, P0, !PT ;  /* 0x000000070f117c10 */ /* 0x000fcc00087fe4ff */
[----:B------:R-:W2:Y:S01]  /*03d0*/  LDG.E.CONSTANT R17, desc[UR4][R16.64] ;  /* 0x0000000410117981 */ /* 0x000ea2000c1e9900 */
[----:B------:R-:W-:Y:S01]  /*03e0*/  IADD3 R5, P2, R5, 0x4, RZ ;  /* 0x0000000405057810 */ /* 0x000fe20007f5e0ff */
[----:B------:R-:W-:Y:S01]  /*03f0*/  IMAD.MOV.U32 R7, RZ, RZ, RZ ;  /* 0x000000ffff077224 */ /* 0x000fe200078e00ff */
[----:B------:R-:W-:Y:S02]  /*0400*/  MOV R6, R0 ;  /* 0x0000000000067202 */ /* 0x000fe40000000f00 */
[----:B------:R-:W-:Y:S01]  /*0410*/  ISETP.NE.U32.AND P0, PT, R5, 0x18, PT ;  /* 0x000000180500780c */ /* 0x000fe20003f05070 */
[----:B------:R-:W-:-:S05]  /*0420*/  IMAD.X R15, RZ, RZ, R15, P2 ;  /* 0x000000ffff0f7224 */ /* 0x000fca00010e060f */
[----:B------:R-:W-:Y:S01]  /*0430*/  ISETP.NE.AND.EX P0, PT, R15, RZ, PT, P0 ;  /* 0x000000ff0f00720c */ /* 0x000fe20003f05300 */
[----:B--2---:R-:W-:-:S04]  /*0440*/  IMAD.WIDE.U32 R6, R3, R17, R6 ;  /* 0x0000001103067225 */ /* 0x004fc800078e0006 */
[----:B------:R-:W-:Y:S01]  /*0450*/  IMAD.MOV.U32 R0, RZ, RZ, R7 ;  /* 0x000000ffff007224 */ /* 0x000fe200078e0007 */
[----:B------:R0:W-:Y:S02]  /*0460*/  STL [R2], R6 ;  /* 0x0000000602007387 */ /* 0x0001e40000100800 */
[----:B0-----:R-:W-:-:S05]  /*0470*/  IADD3 R2, R2, 0x4, RZ ;  /* 0x0000000402027810 */ /* 0x001fca0007ffe0ff */
[----:B------:R-:W-:Y:S05]  /*0480*/  @P0 BRA `(.L_x_2) ;  /* 0xfffffffc00c80947 */ /* 0x000fea000383ffff */
[----:B------:R-:W-:Y:S01]  /*0490*/  LOP3.LUT P0, R6, R18, 0x1f, RZ, 0xc0, !PT ;  /* 0x0000001f12067812 */ /* 0x000fe2000780c0ff */
[----:B------:R-:W-:Y:S01]  /*04a0*/  IMAD R16, R4, -0x4, R1 ;  /* 0xfffffffc04107824 */ /* 0x000fe200078e0201 */
[----:B------:R0:W-:Y:S04]  /*04b0*/  STL [R1+0x18], R0 ;  /* 0x0000180001007387 */ /* 0x0001e80000100800 */
[----:B------:R-:W2:Y:S04]  /*04c0*/  LDL R2, [R16+0x18] ;  /* 0x0000180010027983 */ /* 0x000ea80000100800 */
[----:B------:R-:W3:Y:S04]  /*04d0*/  LDL R3, [R16+0x14] ;  /* 0x0000140010037983 */ /* 0x000ee80000100800 */
[----:B------:R-:W4:Y:S01]  /*04e0*/  @P0 LDL R7, [R16+0x10] ;  /* 0x0000100010070983 */ /* 0x000f220000100800 */
[----:B------:R-:W-:Y:S01]  /*04f0*/  @P0 IADD3 R4, -R6, 0x20, RZ ;  /* 0x0000002006040810 */ /* 0x000fe20007ffe1ff */
[----:B------:R-:W-:Y:S01]  /*0500*/  UMOV UR6, 0x54442d19 ;  /* 0x54442d1900067882 */ /* 0x000fe20000000000 */
[----:B------:R-:W-:Y:S01]  /*0510*/  UMOV UR7, 0x3bf921fb ;  /* 0x3bf921fb00077882 */ /* 0x000fe20000000000 */
[----:B--2---:R-:W-:-:S02]  /*0520*/  @P0 SHF.L.U32 R5, R2, R6, RZ ;  /* 0x0000000602050219 */ /* 0x004fc400000006ff */
[----:B---3--:R-:W-:Y:S02]  /*0530*/  @P0 SHF.L.U32 R6, R3, R6, RZ ;  /* 0x0000000603060219 */ /* 0x008fe400000006ff */
[-C--:B----4-:R-:W-:Y:S02]  /*0540*/  @P0 SHF.R.U32.HI R7, RZ, R4.reuse, R7 ;  /* 0x00000004ff070219 */ /* 0x090fe40000011607 */
[----:B------:R-:W-:-:S03]  /*0550*/  @P0 SHF.R.U32.HI R4, RZ, R4, R3 ;  /* 0x00000004ff040219 */ /* 0x000fc60000011603 */
[----:B------:R-:W-:Y:S02]  /*0560*/  @P0 IMAD.IADD R3, R6, 0x1, R7 ;  /* 0x0000000106030824 */ /* 0x000fe400078e0207 */
[----:B------:R-:W-:-:S05]  /*0570*/  @P0 IMAD.IADD R2, R5, 0x1, R4 ;  /* 0x0000000105020824 */ /* 0x000fca00078e0204 */
[C---:B------:R-:W-:Y:S01]  /*0580*/  SHF.L.W.U32.HI R15, R3.reuse, 0x2, R2 ;  /* 0x00000002030f7819 */ /* 0x040fe20000010e02 */
[----:B------:R-:W-:-:S03]  /*0590*/  IMAD.SHL.U32 R3, R3, 0x4, RZ ;  /* 0x0000000403037824 */ /* 0x000fc600078e00ff */
[----:B0-----:R-:W-:-:S04]  /*05a0*/  SHF.R.S32.HI R0, RZ, 0x1f, R15 ;  /* 0x0000001fff007819 */ /* 0x001fc8000001140f */
[C---:B------:R-:W-:Y:S02]  /*05b0*/  LOP3.LUT R6, R0.reuse, R3, RZ, 0x3c, !PT ;  /* 0x0000000300067212 */ /* 0x040fe400078e3cff */
[----:B------:R-:W-:-:S04]  /*05c0*/  LOP3.LUT R7, R0, R15, RZ, 0x3c, !PT ;  /* 0x0000000f00077212 */ /* 0x000fc800078e3cff */
[----:B------:R-:W0:Y:S01]  /*05d0*/  I2F.F64.S64 R4, R6 ;  /* 0x0000000600047312 */ /* 0x000e220000301c00 */
[----:B------:R-:W-:Y:S02]  /*05e0*/  ISETP.GE.AND P0, PT, R13, RZ, PT ;  /* 0x000000ff0d00720c */ /* 0x000fe40003f06270 */
[----:B------:R-:W-:Y:S01]  /*05f0*/  SHF.R.U32.HI R0, RZ, 0x1e, R2 ;  /* 0x0000001eff007819 */ /* 0x000fe20000011602 */
[----:B0-----:R-:W-:-:S03]  /*0600*/  DMUL R4, R4, UR6 ;  /* 0x0000000604047c28 */ /* 0x001fc60008000000 */
[C---:B------:R-:W-:Y:S02]  /*0610*/  LEA.HI R0, R15.reuse, R0, RZ, 0x1 ;  /* 0x000000000f007211 */ /* 0x040fe400078f08ff */
[----:B------:R-:W-:-:S05]  /*0620*/  LOP3.LUT R13, R15, R13, RZ, 0x3c, !PT ;  /* 0x0000000d0f0d7212 */ /* 0x000fca00078e3cff */
[----:B------:R-:W0:Y:S01]  /*0630*/  F2F.F32.F64 R4, R4 ;  /* 0x0000000400047310 */ /* 0x000e220000301000 */
[----:B------:R-:W-:Y:S02]  /*0640*/  IADD3 R2, -R0, RZ, RZ ;  /* 0x000000ff00027210 */ /* 0x000fe40007ffe1ff */
[----:B------:R-:W-:-:S03]  /*0650*/  ISETP.GE.AND P2, PT, R13, RZ, PT ;  /* 0x000000ff0d00720c */ /* 0x000fc60003f46270 */
[----:B------:R-:W-:Y:S01]  /*0660*/  @!P0 IMAD.MOV.U32 R0, RZ, RZ, R2 ;  /* 0x000000ffff008224 */ /* 0x000fe200078e0002 */
[----:B0-----:R-:W-:-:S09]  /*0670*/  FSEL R6, -R4, R4, !P2 ;  /* 0x0000000404067208 */ /* 0x001fd20005000100 */
.L_x_1:
[----:B------:R-:W-:Y:S05]  /*0680*/  BSYNC B0 ;  /* 0x0000000000007941 */ /* 0x000fea0003800000 */
.L_x_0:
[----:B------:R-:W-:Y:S01]  /*0690*/  LOP3.LUT R2, R0, 0x1, RZ, 0xc0, !PT ;  /* 0x0000000100027812 */ /* 0x000fe200078ec0ff */
[----:B------:R-:W-:Y:S01]  /*06a0*/  FMUL.FTZ R7, R6, R6 ;  /* 0x0000000606077220 */ /* 0x000fe20000410000 */
[----:B------:R-:W-:Y:S01]  /*06b0*/  FSETP.GT.AND P0, PT, |R14|, 8.50705917302346158658e+37, PT ;  /* 0x7e8000000e00780b */ /* 0x000fe20003f04200 */
[----:B------:R-:W-:Y:S01]  /*06c0*/  IMAD.MOV.U32 R3, RZ, RZ, 0x3c0885e4 ;  /* 0x3c0885e4ff037424 */ /* 0x000fe200078e00ff */
[----:B------:R-:W-:Y:S01]  /*06d0*/  ISETP.NE.U32.AND P3, PT, R2, 0x1, PT ;  /* 0x000000010200780c */ /* 0x000fe20003f65070 */
[----:B------:R-:W-:Y:S01]  /*06e0*/  IMAD.MOV.U32 R2, RZ, RZ, -0x46b2bead ;  /* 0xb94d4153ff027424 */ /* 0x000fe200078e00ff */
[----:B------:R-:W-:Y:S01]  /*06f0*/  FSETP.GEU.AND P2, PT, |R14|, 1.175494350822287508e-38, PT ;  /* 0x008000000e00780b */ /* 0x000fe20003f4e200 */
[----:B------:R-:W-:Y:S01]  /*0700*/  ULDC.64 UR6, c[0x0][0x230] ;  /* 0x00008c0000067ab9 */ /* 0x000fe20000000a00 */
[----:B------:R-:W-:Y:S01]  /*0710*/  LOP3.LUT P4, RZ, R0, 0x2, RZ, 0xc0, !PT ;  /* 0x0000000200ff7812 */ /* 0x000fe2000788c0ff */
[----:B------:R0:W-:Y:S01]  /*0720*/  @!P1 STG.E desc[UR4][R8.64], R11 ;  /* 0x0000000b08009986 */ /* 0x0001e2000c101904 */
[----:B------:R-:W-:-:S05]  /*0730*/  FSEL R0, R6, 1, P3 ;  /* 0x3f80000006007808 */ /* 0x000fca0001800000 */
[----:B------:R-:W-:Y:S02]  /*0740*/  @P0 FMUL R14, R14, 0.25 ;  /* 0x3e8000000e0e0820 */ /* 0x000fe40000400000 */
[----:B------:R-:W-:Y:S01]  /*0750*/  @!P3 MOV R4, 0x37cbac00 ;  /* 0x37cbac000004b802 */ /* 0x000fe20000000f00 */
[----:B------:R-:W-:Y:S02]  /*0760*/  @!P3 IMAD.MOV.U32 R3, RZ, RZ, 0x3d2aaabb ;  /* 0x3d2aaabbff03b424 */ /* 0x000fe400078e00ff */
[----:B------:R-:W-:Y:S02]  /*0770*/  @!P2 FMUL R14, R14, 16777216 ;  /* 0x4b8000000e0ea820 */ /* 0x000fe40000400000 */
[----:B------:R-:W-:Y:S01]  /*0780*/  @!P3 FFMA.FTZ R2, R7, R4, -0.0013887860113754868507 ;  /* 0xbab607ed0702b423 */ /* 0x000fe20000010004 */
[----:B------:R-:W-:-:S03]  /*0790*/  IMAD.MOV.U32 R4, RZ, RZ, -0x41d55558 ;  /* 0xbe2aaaa8ff047424 */ /* 0x000fc600078e00ff */
[----:B------:R-:W1:Y:S01]  /*07a0*/  MUFU.RCP R14, R14 ;  /* 0x0000000e000e7308 */ /* 0x000e620000001000 */
[----:B------:R-:W-:Y:S01]  /*07b0*/  FFMA.FTZ R3, R7, R2, R3 ;  /* 0x0000000207037223 */ /* 0x000fe20000010003 */
[----:B------:R-:W-:Y:S01]  /*07c0*/  HFMA2.MMA R2, -RZ, RZ, 1.625, 0 ;  /* 0x3e800000ff027435 */ /* 0x000fe200000001ff */
[----:B------:R-:W-:-:S04]  /*07d0*/  @!P3 IMAD.MOV.U32 R4, RZ, RZ, -0x41000001 ;  /* 0xbeffffffff04b424 */ /* 0x000fc800078e00ff */
[C---:B------:R-:W-:Y:S01]  /*07e0*/  FFMA.FTZ R5, R7.reuse, R3, R4 ;  /* 0x0000000307057223 */ /* 0x040fe20000010004 */
[----:B------:R-:W-:-:S04]  /*07f0*/  FFMA.FTZ R7, R7, R0, RZ ;  /* 0x0000000007077223 */ /* 0x000fc800000100ff */
[----:B------:R-:W-:Y:S01]  /*0800*/  FSEL R3, R2, 1, P0 ;  /* 0x3f80000002037808 */ /* 0x000fe20000000000 */
[----:B------:R-:W-:Y:S01]  /*0810*/  FFMA.FTZ R0, R7, R5, R0 ;  /* 0x0000000507007223 */ /* 0x000fe20000010000 */
[----:B------:R-:W-:-:S03]  /*0820*/  LEA R2, P0, R10, UR6, 0x2 ;  /* 0x000000060a027c11 */ /* 0x000fc6000f8010ff */
[----:B------:R-:W-:Y:S01]  /*0830*/  @!P2 FMUL R3, R3, 16777216 ;  /* 0x4b8000000303a820 */ /* 0x000fe20000400000 */
[----:B------:R-:W-:-:S03]  /*0840*/  @P4 FFMA.FTZ R0, R0, -1, RZ ;  /* 0xbf80000000004823 */ /* 0x000fc600000100ff */
[----:B-1----:R-:W-:Y:S01]  /*0850*/  FMUL R7, R14, R3 ;  /* 0x000000030e077220 */ /* 0x002fe20000400000 */
[----:B------:R-:W-:Y:S01]  /*0860*/  SHF.R.S32.HI R3, RZ, 0x1f, R10 ;  /* 0x0000001fff037819 */ /* 0x000fe2000001140a */
[----:B------:R-:W-:-:S03]  /*0870*/  FMUL R5, R0, R0 ;  /* 0x0000000000057220 */ /* 0x000fc60000400000 */
[----:B------:R-:W-:Y:S01]  /*0880*/  LEA.HI.X R3, R10, UR7, R3, 0x2, P0 ;  /* 0x000000070a037c11 */ /* 0x000fe200080f1403 */
[----:B------:R-:W-:Y:S01]  /*0890*/  FFMA R5, R7, R5, R12 ;  /* 0x0000000507057223 */ /* 0x000fe2000000000c */
[----:B0-----:R-:W-:Y:S06]  /*08a0*/  @P1 EXIT ;  /* 0x000000000000194d */ /* 0x001fec0003800000 */
[----:B------:R-:W-:Y:S01]  /*08b0*/  STG.E desc[UR4][R2.64], R5 ;  /* 0x0000000502007986 */ /* 0x000fe2000c101904 */
[----:B------:R-:W-:Y:S05]  /*08c0*/  EXIT ;  /* 0x000000000000794d */ /* 0x000fea0003800000 */
.L_x_3:
[----:B------:R-:W-:-:S00]  /*08d0*/  BRA `(.L_x_3) ;  /* 0xfffffffc00fc7947 */ /* 0x000fc0000383ffff */
[----:B------:R-:W-:-:S00]  /*08e0*/  NOP ;  /* 0x0000000000007918 */ /* 0x000fc00000000000 */
        /* <DEDUP_REMOVED lines=9> */
.L_x_4:


//--------------------- .nv.global.init           --------------------------
	.section	.nv.global.init,"aw",@progbits
	.align	4
.nv.global.init:
	.type		__cudart_i2opi_f,@object
	.size		__cudart_i2opi_f,(_$_str - __cudart_i2opi_f)
__cudart_i2opi_f:
        /*0000*/ 	.byte	0x41, 0x90, 0x43, 0x3c, 0x99, 0x95, 0x62, 0xdb, 0xc0, 0xdd, 0x34, 0xf5, 0xd1, 0x57, 0x27, 0xfc
        /*0010*/ 	.byte	0x29, 0x15, 0x44, 0x4e, 0x6e, 0x83, 0xf9, 0xa2
	.type		_$_str,@object
	.size		_$_str,(.L_0 - _$_str)
_$_str:
        /*0018*/ 	.byte	0x5f, 0x5f, 0x43, 0x55, 0x44, 0x41, 0x5f, 0x46, 0x54, 0x5a, 0x00
.L_0:


//--------------------- .nv.constant0.triton_poi_fused_add_convolution_mul_pow_reciprocal_sin_view_7 --------------------------
	.section	.nv.constant0.triton_poi_fused_add_convolution_mul_pow_reciprocal_sin_view_7,"a",@progbits
	.sectionflags	@""
	.align	4
.nv.constant0.triton_poi_fused_add_convolution_mul_pow_reciprocal_sin_view_7:
	.zero		572
